	.headerflags	@"EF_CUDA_TEXMODE_UNIFIED EF_CUDA_64BIT_ADDRESS EF_CUDA_ACCELERATORS EF_CUDA_SM90 EF_CUDA_VIRTUAL_SM(EF_CUDA_SM90)"
	.elftype	@"ET_EXEC"


//--------------------- .nv.info                  --------------------------
	.section	.nv.info,"",@"SHT_CUDA_INFO"
	.align	4


	//----- nvinfo : EIATTR_REGCOUNT
	.align		4
        /*0000*/ 	.byte	0x04, 0x2f
        /*0002*/ 	.short	(.L_3 - .L_2)
	.align		4
.L_2:
        /*0004*/ 	.word	index@(triton_poi_fused__native_batch_norm_legit_no_training_add_convolution_native_batch_norm_backward_relu_37)
        /*0008*/ 	.word	0x00000014


	//----- nvinfo : EIATTR_MIN_STACK_SIZE
	.align		4
.L_3:
        /*000c*/ 	.byte	0x04, 0x12
        /*000e*/ 	.short	(.L_5 - .L_4)
	.align		4
.L_4:
        /*0010*/ 	.word	index@(triton_poi_fused__native_batch_norm_legit_no_training_add_convolution_native_batch_norm_backward_relu_37)
        /*0014*/ 	.word	0x00000000


	//----- nvinfo : EIATTR_FRAME_SIZE
	.align		4
.L_5:
        /*0018*/ 	.byte	0x04, 0x11
        /*001a*/ 	.short	(.L_7 - .L_6)
	.align		4
.L_6:
        /*001c*/ 	.word	index@(triton_poi_fused__native_batch_norm_legit_no_training_add_convolution_native_batch_norm_backward_relu_37)
        /*0020*/ 	.word	0x00000000


	//----- nvinfo : EIATTR_MIN_STACK_SIZE
	.align		4
.L_7:
        /*0024*/ 	.byte	0x04, 0x12
        /*0026*/ 	.short	(.L_9 - .L_8)
	.align		4
.L_8:
        /*0028*/ 	.word	index@(triton_poi_fused__native_batch_norm_legit_no_training_add_convolution_native_batch_norm_backward_relu_37)
        /*002c*/ 	.word	0x00000000
.L_9:


//--------------------- .nv.info.triton_poi_fused__native_batch_norm_legit_no_training_add_convolution_native_batch_norm_backward_relu_37 --------------------------
	.section	.nv.info.triton_poi_fused__native_batch_norm_legit_no_training_add_convolution_native_batch_norm_backward_relu_37,"",@"SHT_CUDA_INFO"
	.sectionflags	@""
	.align	4


	//----- nvinfo : EIATTR_CUDA_API_VERSION
	.align		4
        /*0000*/ 	.byte	0x04, 0x37
        /*0002*/ 	.short	(.L_11 - .L_10)
.L_10:
        /*0004*/ 	.word	0x0000007c


	//----- nvinfo : EIATTR_KPARAM_INFO
	.align		4
.L_11:
        /*0008*/ 	.byte	0x04, 0x17
        /*000a*/ 	.short	(.L_13 - .L_12)
.L_12:
        /*000c*/ 	.word	0x00000000
        /*0010*/ 	.short	0x0009
        /*0012*/ 	.short	0x0048
        /*0014*/ 	.byte	0x00, 0xf0, 0x11, 0x00


	//----- nvinfo : EIATTR_KPARAM_INFO
	.align		4
.L_13:
        /*0018*/ 	.byte	0x04, 0x17
        /*001a*/ 	.short	(.L_15 - .L_14)
.L_14:
        /*001c*/ 	.word	0x00000000
        /*0020*/ 	.short	0x0008
        /*0022*/ 	.short	0x0040
        /*0024*/ 	.byte	0x00, 0xf4, 0x21, 0x00


	//----- nvinfo : EIATTR_KPARAM_INFO
	.align		4
.L_15:
        /*0028*/ 	.byte	0x04, 0x17
        /*002a*/ 	.short	(.L_17 - .L_16)
.L_16:
        /*002c*/ 	.word	0x00000000
        /*0030*/ 	.short	0x0007
        /*0032*/ 	.short	0x0038
        /*0034*/ 	.byte	0x00, 0xf4, 0x21, 0x00


	//----- nvinfo : EIATTR_KPARAM_INFO
	.align		4
.L_17:
        /*0038*/ 	.byte	0x04, 0x17
        /*003a*/ 	.short	(.L_19 - .L_18)
.L_18:
        /*003c*/ 	.word	0x00000000
        /*0040*/ 	.short	0x0006
        /*0042*/ 	.short	0x0030
        /*0044*/ 	.byte	0x00, 0xf4, 0x21, 0x00


	//----- nvinfo : EIATTR_KPARAM_INFO
	.align		4
.L_19:
        /*0048*/ 	.byte	0x04, 0x17
        /*004a*/ 	.short	(.L_21 - .L_20)
.L_20:
        /*004c*/ 	.word	0x00000000
        /*0050*/ 	.short	0x0005
        /*0052*/ 	.short	0x0028
        /*0054*/ 	.byte	0x00, 0xf4, 0x21, 0x00


	//----- nvinfo : EIATTR_KPARAM_INFO
	.align		4
.L_21:
        /*0058*/ 	.byte	0x04, 0x17
        /*005a*/ 	.short	(.L_23 - .L_22)
.L_22:
        /*005c*/ 	.word	0x00000000
        /*0060*/ 	.short	0x0004
        /*0062*/ 	.short	0x0020
        /*0064*/ 	.byte	0x00, 0xf4, 0x21, 0x00


	//----- nvinfo : EIATTR_KPARAM_INFO
	.align		4
.L_23:
        /*0068*/ 	.byte	0x04, 0x17
        /*006a*/ 	.short	(.L_25 - .L_24)
.L_24:
        /*006c*/ 	.word	0x00000000
        /*0070*/ 	.short	0x0003
        /*0072*/ 	.short	0x0018
        /*0074*/ 	.byte	0x00, 0xf4, 0x21, 0x00


	//----- nvinfo : EIATTR_KPARAM_INFO
	.align		4
.L_25:
        /*0078*/ 	.byte	0x04, 0x17
        /*007a*/ 	.short	(.L_27 - .L_26)
.L_26:
        /*007c*/ 	.word	0x00000000
        /*0080*/ 	.short	0x0002
        /*0082*/ 	.short	0x0010
        /*0084*/ 	.byte	0x00, 0xf4, 0x21, 0x00


	//----- nvinfo : EIATTR_KPARAM_INFO
	.align		4
.L_27:
        /*0088*/ 	.byte	0x04, 0x17
        /*008a*/ 	.short	(.L_29 - .L_28)
.L_28:
        /*008c*/ 	.word	0x00000000
        /*0090*/ 	.short	0x0001
        /*0092*/ 	.short	0x0008
        /*0094*/ 	.byte	0x00, 0xf4, 0x21, 0x00


	//----- nvinfo : EIATTR_KPARAM_INFO
	.align		4
.L_29:
        /*0098*/ 	.byte	0x04, 0x17
        /*009a*/ 	.short	(.L_31 - .L_30)
.L_30:
        /*009c*/ 	.word	0x00000000
        /*00a0*/ 	.short	0x0000
        /*00a2*/ 	.short	0x0000
        /*00a4*/ 	.byte	0x00, 0xf4, 0x21, 0x00


	//----- nvinfo : EIATTR_SPARSE_MMA_MASK
	.align		4
.L_31:
        /*00a8*/ 	.byte	0x03, 0x50
        /*00aa*/ 	.short	0x0000


	//----- nvinfo : EIATTR_MAXREG_COUNT
	.align		4
        /*00ac*/ 	.byte	0x03, 0x1b
        /*00ae*/ 	.short	0x00ff


	//----- nvinfo : EIATTR_EXIT_INSTR_OFFSETS
	.align		4
        /*00b0*/ 	.byte	0x04, 0x1c
        /*00b2*/ 	.short	(.L_33 - .L_32)


	//   ....[0]....
.L_32:
        /*00b4*/ 	.word	0x000003a0


	//----- nvinfo : EIATTR_REQNTID
	.align		4
.L_33:
        /*00b8*/ 	.byte	0x04, 0x10
        /*00ba*/ 	.short	(.L_35 - .L_34)
.L_34:
        /*00bc*/ 	.word	0x00000080
        /*00c0*/ 	.word	0x00000001
        /*00c4*/ 	.word	0x00000001


	//----- nvinfo : EIATTR_CBANK_PARAM_SIZE
	.align		4
.L_35:
        /*00c8*/ 	.byte	0x03, 0x19
        /*00ca*/ 	.short	0x004c


	//----- nvinfo : EIATTR_PARAM_CBANK
	.align		4
        /*00cc*/ 	.byte	0x04, 0x0a
        /*00ce*/ 	.short	(.L_37 - .L_36)
	.align		4
.L_36:
        /*00d0*/ 	.word	index@(.nv.constant0.triton_poi_fused__native_batch_norm_legit_no_training_add_convolution_native_batch_norm_backward_relu_37)
        /*00d4*/ 	.short	0x0210
        /*00d6*/ 	.short	0x004c


	//----- nvinfo : EIATTR_SW_WAR
	.align		4
.L_37:
        /*00d8*/ 	.byte	0x04, 0x36
        /*00da*/ 	.short	(.L_39 - .L_38)
.L_38:
        /*00dc*/ 	.word	0x00000008
.L_39:


//--------------------- .nv.callgraph             --------------------------
	.section	.nv.callgraph,"",@"SHT_CUDA_CALLGRAPH"
	.align	4
	.sectionentsize	8
	.align		4
        /*0000*/ 	.word	0x00000000
	.align		4
        /*0004*/ 	.word	0xffffffff
	.align		4
        /*0008*/ 	.word	0x00000000
	.align		4
        /*000c*/ 	.word	0xfffffffe
	.align		4
        /*0010*/ 	.word	0x00000000
	.align		4
        /*0014*/ 	.word	0xfffffffd
	.align		4
        /*0018*/ 	.word	0x00000000
	.align		4
        /*001c*/ 	.word	0xfffffffc


//--------------------- .nv.constant4             --------------------------
	.section	.nv.constant4,"a",@progbits
	.align	8
	.align		8
.nv.constant4:
        /*0000*/ 	.dword	_$_str
	.align		8
        /*0008*/ 	.dword	_$_str_$_2


//--------------------- .text.triton_poi_fused__native_batch_norm_legit_no_training_add_convolution_native_batch_norm_backward_relu_37 --------------------------
	.section	.text.triton_poi_fused__native_batch_norm_legit_no_training_add_convolution_native_batch_norm_backward_relu_37,"ax",@progbits
	.align	128
        .global         triton_poi_fused__native_batch_norm_legit_no_training_add_convolution_native_batch_norm_backward_relu_37
        .type           triton_poi_fused__native_batch_norm_legit_no_training_add_convolution_native_batch_norm_backward_relu_37,@function
        .size           triton_poi_fused__native_batch_norm_legit_no_training_add_convolution_native_batch_norm_backward_relu_37,(.L_x_1 - triton_poi_fused__native_batch_norm_legit_no_training_add_convolution_native_batch_norm_backward_relu_37)
        .other          triton_poi_fused__native_batch_norm_legit_no_training_add_convolution_native_batch_norm_backward_relu_37,@"STO_CUDA_ENTRY STV_DEFAULT"
triton_poi_fused__native_batch_norm_legit_no_training_add_convolution_native_batch_norm_backward_relu_37:
.text.triton_poi_fused__native_batch_norm_legit_no_training_add_convolution_native_batch_norm_backward_relu_37:
[----:B------:R-:W-:Y:S01]  /*0000*/  LDC R1, c[0x0][0x28] ;  /* 0x00000a00ff017b82 */ /* 0x000fe20000000800 */
[----:B------:R-:W1:Y:S07]  /*0010*/  S2R R0, SR_TID.X ;  /* 0x0000000000007919 */ /* 0x000e6e0000002100 */
[----:B------:R-:W2:Y:S01]  /*0020*/  LDC.64 R12, c[0x0][0x230] ;  /* 0x00008c00ff0c7b82 */ /* 0x000ea20000000a00 */
[----:B------:R-:W-:Y:S01]  /*0030*/  ULDC.64 UR4, c[0x0][0x208] ;  /* 0x0000820000047ab9 */ /* 0x000fe20000000a00 */
[----:B------:R-:W3:Y:S06]  /*0040*/  S2R R3, SR_CTAID.X ;  /* 0x0000000000037919 */ /* 0x000eec0000002500 */
[----:B------:R-:W4:Y:S08]  /*0050*/  LDC.64 R8, c[0x0][0x210] ;  /* 0x00008400ff087b82 */ /* 0x000f300000000a00 */
[----:B------:R-:W5:Y:S08]  /*0060*/  LDC.64 R10, c[0x0][0x218] ;  /* 0x00008600ff0a7b82 */ /* 0x000f700000000a00 */
[----:B------:R-:W5:Y:S01]  /*0070*/  LDC.64 R14, c[0x0][0x220] ;  /* 0x00008800ff0e7b82 */ /* 0x000f620000000a00 */
[----:B-1----:R-:W-:-:S07]  /*0080*/  LOP3.LUT R0, R0, 0x7f, RZ, 0xc0, !PT ;  /* 0x0000007f00007812 */ /* 0x002fce00078ec0ff */
[----:B------:R-:W1:Y:S01]  /*0090*/  LDC.64 R16, c[0x0][0x228] ;  /* 0x00008a00ff107b82 */ /* 0x000e620000000a00 */
[----:B---3--:R-:W-:Y:S02]  /*00a0*/  SHF.R.S32.HI R2, RZ, 0x18, R3 ;  /* 0x00000018ff027819 */ /* 0x008fe40000011403 */
[----:B------:R-:W-:Y:S02]  /*00b0*/  LEA R0, R3, R0, 0x7 ;  /* 0x0000000003007211 */ /* 0x000fe400078e38ff */
[----:B------:R-:W-:-:S03]  /*00c0*/  SGXT R3, R2, 0x1 ;  /* 0x000000010203781a */ /* 0x000fc60000000200 */
[----:B------:R-:W3:Y:S01]  /*00d0*/  LDC.64 R6, c[0x0][0x238] ;  /* 0x00008e00ff067b82 */ /* 0x000ee20000000a00 */
[----:B------:R-:W-:-:S04]  /*00e0*/  LEA.HI R3, R3, R0, RZ, 0x8 ;  /* 0x0000000003037211 */ /* 0x000fc800078f40ff */
[----:B------:R-:W-:-:S04]  /*00f0*/  SHF.R.S32.HI R3, RZ, 0x8, R3 ;  /* 0x00000008ff037819 */ /* 0x000fc80000011403 */
[----:B------:R-:W-:-:S04]  /*0100*/  LEA.HI R2, R3, R3, RZ, 0x2 ;  /* 0x0000000303027211 */ /* 0x000fc800078f10ff */
[----:B------:R-:W-:-:S04]  /*0110*/  LOP3.LUT R2, R2, 0xfffffffc, RZ, 0xc0, !PT ;  /* 0xfffffffc02027812 */ /* 0x000fc800078ec0ff */
[----:B------:R-:W-:Y:S02]  /*0120*/  IADD3 R5, R3, -R2, RZ ;  /* 0x8000000203057210 */ /* 0x000fe40007ffe0ff */
[----:B------:R-:W3:Y:S03]  /*0130*/  LDC.64 R2, c[0x0][0x240] ;  /* 0x00009000ff027b82 */ /* 0x000ee60000000a00 */
[----:B--2---:R-:W-:-:S05]  /*0140*/  IMAD.WIDE R12, R5, 0x4, R12 ;  /* 0x00000004050c7825 */ /* 0x004fca00078e020c */
[----:B------:R2:W3:Y:S01]  /*0150*/  LDG.E.EL R4, desc[UR4][R12.64] ;  /* 0x000000040c047981 */ /* 0x0004e2000c2e1900 */
[----:B----4-:R-:W-:-:S04]  /*0160*/  IMAD.WIDE R8, R0, 0x4, R8 ;  /* 0x0000000400087825 */ /* 0x010fc800078e0208 */
[C---:B-----5:R-:W-:Y:S02]  /*0170*/  IMAD.WIDE R10, R5.reuse, 0x4, R10 ;  /* 0x00000004050a7825 */ /* 0x060fe400078e020a */
[----:B------:R-:W4:Y:S02]  /*0180*/  LDG.E R8, desc[UR4][R8.64] ;  /* 0x0000000408087981 */ /* 0x000f24000c1e1900 */
[----:B0-2---:R-:W-:Y:S02]  /*0190*/  IMAD.WIDE R12, R0, 0x4, R14 ;  /* 0x00000004000c7825 */ /* 0x005fe400078e020e */
[----:B------:R-:W4:Y:S02]  /*01a0*/  LDG.E.EL R11, desc[UR4][R10.64] ;  /* 0x000000040a0b7981 */ /* 0x000f24000c2e1900 */
[C---:B-1----:R-:W-:Y:S02]  /*01b0*/  IMAD.WIDE R14, R5.reuse, 0x4, R16 ;  /* 0x00000004050e7825 */ /* 0x042fe400078e0210 */
[----:B------:R-:W2:Y:S02]  /*01c0*/  LDG.E R12, desc[UR4][R12.64] ;  /* 0x000000040c0c7981 */ /* 0x000ea4000c1e1900 */
[----:B---3--:R-:W-:-:S02]  /*01d0*/  IMAD.WIDE R6, R5, 0x4, R6 ;  /* 0x0000000405067825 */ /* 0x008fc400078e0206 */
[----:B------:R-:W3:Y:S02]  /*01e0*/  LDG.E.EL R14, desc[UR4][R14.64] ;  /* 0x000000040e0e7981 */ /* 0x000ee4000c2e1900 */
[----:B------:R-:W-:Y:S02]  /*01f0*/  IMAD.WIDE R2, R5, 0x4, R2 ;  /* 0x0000000405027825 */ /* 0x000fe400078e0202 */
[----:B------:R-:W5:Y:S04]  /*0200*/  LDG.E.EL R6, desc[UR4][R6.64] ;  /* 0x0000000406067981 */ /* 0x000f68000c2e1900 */
[----:B------:R0:W5:Y:S02]  /*0210*/  LDG.E.EL R17, desc[UR4][R2.64] ;  /* 0x0000000402117981 */ /* 0x000164000c2e1900 */
[----:B0-----:R-:W0:Y:S02]  /*0220*/  LDC.64 R2, c[0x0][0x250] ;  /* 0x00009400ff027b82 */ /* 0x001e240000000a00 */
[----:B0-----:R-:W-:-:S04]  /*0230*/  IMAD.WIDE R2, R0, 0x4, R2 ;  /* 0x0000000400027825 */ /* 0x001fc800078e0202 */
[----:B------:R-:W-:Y:S01]  /*0240*/  FADD R16, R4, 9.9999997473787516356e-06 ;  /* 0x3727c5ac04107421 */ /* 0x000fe20000000000 */
[----:B------:R-:W-:-:S03]  /*0250*/  HFMA2.MMA R4, -RZ, RZ, 1.625, 0 ;  /* 0x3e800000ff047435 */ /* 0x000fc600000001ff */
[----:B------:R-:W0:Y:S01]  /*0260*/  MUFU.SQRT R9, R16 ;  /* 0x0000001000097308 */ /* 0x000e220000002000 */
[----:B----4-:R-:W-:-:S04]  /*0270*/  FADD R11, R8, R11 ;  /* 0x0000000b080b7221 */ /* 0x010fc80000000000 */
[----:B--2---:R-:W-:Y:S01]  /*0280*/  FADD R11, R12, R11 ;  /* 0x0000000b0c0b7221 */ /* 0x004fe20000000000 */
[----:B0-----:R-:W-:-:S03]  /*0290*/  FSETP.GT.AND P0, PT, R9, 8.50705917302346158658e+37, PT ;  /* 0x7e8000000900780b */ /* 0x001fc60003f04000 */
[----:B---3--:R-:W-:Y:S01]  /*02a0*/  FADD R11, -R14, R11 ;  /* 0x0000000b0e0b7221 */ /* 0x008fe20000000100 */
[C---:B------:R-:W-:Y:S02]  /*02b0*/  FSETP.GEU.AND P1, PT, R9.reuse, 1.175494350822287508e-38, PT ;  /* 0x008000000900780b */ /* 0x040fe40003f2e000 */
[----:B------:R-:W-:Y:S02]  /*02c0*/  FSEL R8, R4, 1, P0 ;  /* 0x3f80000004087808 */ /* 0x000fe40000000000 */
[----:B------:R-:W0:Y:S05]  /*02d0*/  LDC.64 R4, c[0x0][0x248] ;  /* 0x00009200ff047b82 */ /* 0x000e2a0000000a00 */
[----:B------:R-:W-:-:S04]  /*02e0*/  @P0 FMUL R9, R9, 0.25 ;  /* 0x3e80000009090820 */ /* 0x000fc80000400000 */
[----:B------:R-:W-:Y:S01]  /*02f0*/  @!P1 FMUL R8, R8, 16777216 ;  /* 0x4b80000008089820 */ /* 0x000fe20000400000 */
[----:B------:R-:W-:-:S06]  /*0300*/  @!P1 FMUL R9, R9, 16777216 ;  /* 0x4b80000009099820 */ /* 0x000fcc0000400000 */
[----:B------:R-:W1:Y:S01]  /*0310*/  MUFU.RCP R9, R9 ;  /* 0x0000000900097308 */ /* 0x000e620000001000 */
[----:B0-----:R-:W-:-:S04]  /*0320*/  IMAD.WIDE R4, R0, 0x4, R4 ;  /* 0x0000000400047825 */ /* 0x001fc800078e0204 */
[----:B-1----:R-:W-:-:S04]  /*0330*/  FMUL R8, R9, R8 ;  /* 0x0000000809087220 */ /* 0x002fc80000400000 */
[----:B------:R-:W-:-:S04]  /*0340*/  FMUL R8, R11, R8 ;  /* 0x000000080b087220 */ /* 0x000fc80000400000 */
[----:B-----5:R-:W-:-:S05]  /*0350*/  FFMA R6, R6, R8, R17 ;  /* 0x0000000806067223 */ /* 0x020fca0000000011 */
[----:B------:R-:W-:-:S04]  /*0360*/  FSETP.GEU.AND P0, PT, R6, RZ, PT ;  /* 0x000000ff0600720b */ /* 0x000fc80003f0e000 */
[----:B------:R-:W-:-:S05]  /*0370*/  FSEL R7, R6, RZ, P0 ;  /* 0x000000ff06077208 */ /* 0x000fca0000000000 */
[----:B------:R-:W-:Y:S04]  /*0380*/  STG.E desc[UR4][R4.64], R7 ;  /* 0x0000000704007986 */ /* 0x000fe8000c101904 */
[----:B------:R-:W-:Y:S01]  /*0390*/  STG.E desc[UR4][R2.64], R11 ;  /* 0x0000000b02007986 */ /* 0x000fe2000c101904 */
[----:B------:R-:W-:Y:S05]  /*03a0*/  EXIT ;  /* 0x000000000000794d */ /* 0x000fea0003800000 */
.L_x_0:
[----:B------:R-:W-:-:S00]  /*03b0*/  BRA `(.L_x_0) ;  /* 0xfffffffc00fc7947 */ /* 0x000fc0000383ffff */
[----:B------:R-:W-:-:S00]  /*03c0*/  NOP ;  /* 0x0000000000007918 */ /* 0x000fc00000000000 */
        /* <DEDUP_REMOVED lines=11> */
.L_x_1:


//--------------------- .nv.global.init           --------------------------
	.section	.nv.global.init,"aw",@progbits
.nv.global.init:
	.type		_$_str,@object
	.size		_$_str,(_$_str_$_2 - _$_str)
_$_str:
        /*0000*/ 	.byte	0x5f, 0x5f, 0x43, 0x55, 0x44, 0x41, 0x5f, 0x46, 0x54, 0x5a, 0x00
	.type		_$_str_$_2,@object
	.size		_$_str_$_2,(.L_1 - _$_str_$_2)
_$_str_$_2:
        /*000b*/ 	.byte	0x5f, 0x5f, 0x43, 0x55, 0x44, 0x41, 0x5f, 0x50, 0x52, 0x45, 0x43, 0x5f, 0x53, 0x51, 0x52, 0x54
        /*001b*/ 	.byte	0x00
.L_1:


//--------------------- .nv.constant0.triton_poi_fused__native_batch_norm_legit_no_training_add_convolution_native_batch_norm_backward_relu_37 --------------------------
	.section	.nv.constant0.triton_poi_fused__native_batch_norm_legit_no_training_add_convolution_native_batch_norm_backward_relu_37,"a",@progbits
	.sectionflags	@""
	.align	4
.nv.constant0.triton_poi_fused__native_batch_norm_legit_no_training_add_convolution_native_batch_norm_backward_relu_37:
	.zero		604
